//
// Generated by NVIDIA NVVM Compiler
//
// Compiler Build ID: CL-36424714
// Cuda compilation tools, release 13.0, V13.0.88
// Based on NVVM 20.0.0
//

.version 9.0
.target sm_100
.address_size 64

	// .globl	_Z25measureSharedMemoryStridePVfiii
.extern .shared .align 16 .b8 sharedMem[];

.visible .entry _Z25measureSharedMemoryStridePVfiii(
	.param .u64 .ptr .align 1 _Z25measureSharedMemoryStridePVfiii_param_0,
	.param .u32 _Z25measureSharedMemoryStridePVfiii_param_1,
	.param .u32 _Z25measureSharedMemoryStridePVfiii_param_2,
	.param .u32 _Z25measureSharedMemoryStridePVfiii_param_3
)
{
	.reg .pred 	%p<11>;
	.reg .b32 	%r<25>;
	.reg .b32 	%f<32>;
	.reg .b64 	%rd<9>;

	ld.param.u64 	%rd2, [_Z25measureSharedMemoryStridePVfiii_param_0];
	ld.param.u32 	%r12, [_Z25measureSharedMemoryStridePVfiii_param_1];
	ld.param.u32 	%r13, [_Z25measureSharedMemoryStridePVfiii_param_2];
	ld.param.u32 	%r14, [_Z25measureSharedMemoryStridePVfiii_param_3];
	mov.u32 	%r1, %tid.x;
	setp.ge.s32 	%p1, %r1, %r14;
	@%p1 bra 	$L__BB0_2;
	cvt.rn.f32.u32 	%f1, %r1;
	shl.b32 	%r15, %r1, 2;
	mov.u32 	%r16, sharedMem;
	add.s32 	%r17, %r16, %r15;
	st.volatile.shared.f32 	[%r17], %f1;
$L__BB0_2:
	bar.sync 	0;
	// begin inline asm
	mov.u64 	%rd3, %clock64;
	// end inline asm
	setp.lt.s32 	%p2, %r13, 1;
	@%p2 bra 	$L__BB0_15;
	mul.lo.s32 	%r18, %r12, %r1;
	rem.s32 	%r19, %r18, %r14;
	shl.b32 	%r20, %r19, 2;
	mov.u32 	%r21, sharedMem;
	add.s32 	%r2, %r21, %r20;
	and.b32  	%r3, %r13, 15;
	setp.lt.u32 	%p3, %r13, 16;
	@%p3 bra 	$L__BB0_6;
	and.b32  	%r22, %r13, 2147483632;
	neg.s32 	%r23, %r22;
$L__BB0_5:
	.pragma "nounroll";
	ld.volatile.shared.f32 	%f2, [%r2];
	ld.volatile.shared.f32 	%f3, [%r2];
	ld.volatile.shared.f32 	%f4, [%r2];
	ld.volatile.shared.f32 	%f5, [%r2];
	ld.volatile.shared.f32 	%f6, [%r2];
	ld.volatile.shared.f32 	%f7, [%r2];
	ld.volatile.shared.f32 	%f8, [%r2];
	ld.volatile.shared.f32 	%f9, [%r2];
	ld.volatile.shared.f32 	%f10, [%r2];
	ld.volatile.shared.f32 	%f11, [%r2];
	ld.volatile.shared.f32 	%f12, [%r2];
	ld.volatile.shared.f32 	%f13, [%r2];
	ld.volatile.shared.f32 	%f14, [%r2];
	ld.volatile.shared.f32 	%f15, [%r2];
	ld.volatile.shared.f32 	%f16, [%r2];
	ld.volatile.shared.f32 	%f17, [%r2];
	add.s32 	%r23, %r23, 16;
	setp.ne.s32 	%p4, %r23, 0;
	@%p4 bra 	$L__BB0_5;
$L__BB0_6:
	setp.eq.s32 	%p5, %r3, 0;
	@%p5 bra 	$L__BB0_15;
	and.b32  	%r7, %r13, 7;
	setp.lt.u32 	%p6, %r3, 8;
	@%p6 bra 	$L__BB0_9;
	ld.volatile.shared.f32 	%f18, [%r2];
	ld.volatile.shared.f32 	%f19, [%r2];
	ld.volatile.shared.f32 	%f20, [%r2];
	ld.volatile.shared.f32 	%f21, [%r2];
	ld.volatile.shared.f32 	%f22, [%r2];
	ld.volatile.shared.f32 	%f23, [%r2];
	ld.volatile.shared.f32 	%f24, [%r2];
	ld.volatile.shared.f32 	%f25, [%r2];
$L__BB0_9:
	setp.eq.s32 	%p7, %r7, 0;
	@%p7 bra 	$L__BB0_15;
	and.b32  	%r8, %r13, 3;
	setp.lt.u32 	%p8, %r7, 4;
	@%p8 bra 	$L__BB0_12;
	ld.volatile.shared.f32 	%f26, [%r2];
	ld.volatile.shared.f32 	%f27, [%r2];
	ld.volatile.shared.f32 	%f28, [%r2];
	ld.volatile.shared.f32 	%f29, [%r2];
$L__BB0_12:
	setp.eq.s32 	%p9, %r8, 0;
	@%p9 bra 	$L__BB0_15;
	neg.s32 	%r24, %r8;
$L__BB0_14:
	.pragma "nounroll";
	ld.volatile.shared.f32 	%f30, [%r2];
	add.s32 	%r24, %r24, 1;
	setp.ne.s32 	%p10, %r24, 0;
	@%p10 bra 	$L__BB0_14;
$L__BB0_15:
	cvta.to.global.u64 	%rd5, %rd2;
	// begin inline asm
	mov.u64 	%rd4, %clock64;
	// end inline asm
	sub.s64 	%rd6, %rd4, %rd3;
	cvt.rn.f32.u64 	%f31, %rd6;
	mul.wide.u32 	%rd7, %r1, 4;
	add.s64 	%rd8, %rd5, %rd7;
	st.volatile.global.f32 	[%rd8], %f31;
	bar.sync 	0;
	ret;

}


// ===== COMPILED SASS (sm_100) =====

	.target	sm_100

	.elftype	@"ET_EXEC"


//--------------------- .note.nv.tkinfo           --------------------------
	.section	.note.nv.tkinfo,"",@"SHT_NOTE"
	.sectionflags	@"SHF_NOTE_NV_TKINFO"
	.tkinfo
        /*0018*/ 	.word	0x00000002
        /*0030*/ 	.string	""
        /*0030*/ 	.string	"ptxas"
        /*0030*/ 	.string	"Cuda compilation tools, release 13.0, V13.0.88"
        /*0030*/ 	.string	"Build cuda_13.0.r13.0/compiler.36424714_0"
        /*0030*/ 	.string	"-arch sm_100 -m 64 "



//--------------------- .note.nv.cuinfo           --------------------------
	.section	.note.nv.cuinfo,"",@"SHT_NOTE"
	.sectionflags	@"SHF_NOTE_NV_CUINFO"
        /*0018*/ 	.short	0x0002
        /*001a*/ 	.short	0x0064
        /*001c*/ 	.short	0x0082
	.zero		2


//--------------------- .nv.info                  --------------------------
	.section	.nv.info,"",@"SHT_CUDA_INFO"
	.align	4


	//----- nvinfo : EIATTR_REGCOUNT
	.align		4
        /*0000*/ 	.byte	0x04, 0x2f
        /*0002*/ 	.short	(.L_1 - .L_0)
	.align		4
.L_0:
        /*0004*/ 	.word	index@(_Z25measureSharedMemoryStridePVfiii)
        /*0008*/ 	.word	0x0000001a


	//----- nvinfo : EIATTR_FRAME_SIZE
	.align		4
.L_1:
        /*000c*/ 	.byte	0x04, 0x11
        /*000e*/ 	.short	(.L_3 - .L_2)
	.align		4
.L_2:
        /*0010*/ 	.word	index@(_Z25measureSharedMemoryStridePVfiii)
        /*0014*/ 	.word	0x00000000


	//----- nvinfo : EIATTR_MIN_STACK_SIZE
	.align		4
.L_3:
        /*0018*/ 	.byte	0x04, 0x12
        /*001a*/ 	.short	(.L_5 - .L_4)
	.align		4
.L_4:
        /*001c*/ 	.word	index@(_Z25measureSharedMemoryStridePVfiii)
        /*0020*/ 	.word	0x00000000
.L_5:


//--------------------- .nv.compat                --------------------------
	.section	.nv.compat,"",@"SHT_CUDA_COMPAT_INFO"
	.align	4
        /*0000*/ 	.byte	0x02, 0x09, 0x00, 0x00, 0x02, 0x02, 0x01, 0x00, 0x02, 0x05, 0x05, 0x00, 0x03, 0x07, 0x01, 0x01
        /*0010*/ 	.byte	0x02, 0x03, 0x00, 0x00, 0x02, 0x06, 0x01, 0x00, 0x04, 0x0b, 0x08, 0x00, 0x09, 0x00, 0x00, 0x00
        /*0020*/ 	.byte	0x00, 0x00, 0x00, 0x00


//--------------------- .nv.info._Z25measureSharedMemoryStridePVfiii --------------------------
	.section	.nv.info._Z25measureSharedMemoryStridePVfiii,"",@"SHT_CUDA_INFO"
	.sectionflags	@""
	.align	4


	//----- nvinfo : EIATTR_CUDA_API_VERSION
	.align		4
        /*0000*/ 	.byte	0x04, 0x37
        /*0002*/ 	.short	(.L_7 - .L_6)
.L_6:
        /*0004*/ 	.word	0x00000082


	//----- nvinfo : EIATTR_KPARAM_INFO
	.align		4
.L_7:
        /*0008*/ 	.byte	0x04, 0x17
        /*000a*/ 	.short	(.L_9 - .L_8)
.L_8:
        /*000c*/ 	.word	0x00000000
        /*0010*/ 	.short	0x0003
        /*0012*/ 	.short	0x0010
        /*0014*/ 	.byte	0x00, 0xf0, 0x11, 0x00


	//----- nvinfo : EIATTR_KPARAM_INFO
	.align		4
.L_9:
        /*0018*/ 	.byte	0x04, 0x17
        /*001a*/ 	.short	(.L_11 - .L_10)
.L_10:
        /*001c*/ 	.word	0x00000000
        /*0020*/ 	.short	0x0002
        /*0022*/ 	.short	0x000c
        /*0024*/ 	.byte	0x00, 0xf0, 0x11, 0x00


	//----- nvinfo : EIATTR_KPARAM_INFO
	.align		4
.L_11:
        /*0028*/ 	.byte	0x04, 0x17
        /*002a*/ 	.short	(.L_13 - .L_12)
.L_12:
        /*002c*/ 	.word	0x00000000
        /*0030*/ 	.short	0x0001
        /*0032*/ 	.short	0x0008
        /*0034*/ 	.byte	0x00, 0xf0, 0x11, 0x00


	//----- nvinfo : EIATTR_KPARAM_INFO
	.align		4
.L_13:
        /*0038*/ 	.byte	0x04, 0x17
        /*003a*/ 	.short	(.L_15 - .L_14)
.L_14:
        /*003c*/ 	.word	0x00000000
        /*0040*/ 	.short	0x0000
        /*0042*/ 	.short	0x0000
        /*0044*/ 	.byte	0x00, 0xf5, 0x21, 0x00


	//----- nvinfo : EIATTR_SPARSE_MMA_MASK
	.align		4
.L_15:
        /*0048*/ 	.byte	0x03, 0x50
        /*004a*/ 	.short	0x0000


	//----- nvinfo : EIATTR_MAXREG_COUNT
	.align		4
        /*004c*/ 	.byte	0x03, 0x1b
        /*004e*/ 	.short	0x00ff


	//----- nvinfo : EIATTR_NUM_BARRIERS
	.align		4
        /*0050*/ 	.byte	0x02, 0x4c
        /*0052*/ 	.byte	0x01
	.zero		1


	//----- nvinfo : EIATTR_MERCURY_ISA_VERSION
	.align		4
        /*0054*/ 	.byte	0x03, 0x5f
        /*0056*/ 	.short	0x0101


	//----- nvinfo : EIATTR_VRC_CTA_INIT_COUNT
	.align		4
        /*0058*/ 	.byte	0x02, 0x4a
	.zero		1
	.zero		1


	//----- nvinfo : EIATTR_EXIT_INSTR_OFFSETS
	.align		4
        /*005c*/ 	.byte	0x04, 0x1c
        /*005e*/ 	.short	(.L_17 - .L_16)


	//   ....[0]....
.L_16:
        /*0060*/ 	.word	0x00000670


	//----- nvinfo : EIATTR_CBANK_PARAM_SIZE
	.align		4
.L_17:
        /*0064*/ 	.byte	0x03, 0x19
        /*0066*/ 	.short	0x0014


	//----- nvinfo : EIATTR_PARAM_CBANK
	.align		4
        /*0068*/ 	.byte	0x04, 0x0a
        /*006a*/ 	.short	(.L_19 - .L_18)
	.align		4
.L_18:
        /*006c*/ 	.word	index@(.nv.constant0._Z25measureSharedMemoryStridePVfiii)
        /*0070*/ 	.short	0x0380
        /*0072*/ 	.short	0x0014


	//----- nvinfo : EIATTR_SW_WAR
	.align		4
.L_19:
        /*0074*/ 	.byte	0x04, 0x36
        /*0076*/ 	.short	(.L_21 - .L_20)
.L_20:
        /*0078*/ 	.word	0x00000008
.L_21:


//--------------------- .nv.callgraph             --------------------------
	.section	.nv.callgraph,"",@"SHT_CUDA_CALLGRAPH"
	.align	4
	.sectionentsize	8
	.align		4
        /*0000*/ 	.word	0x00000000
	.align		4
        /*0004*/ 	.word	0xffffffff
	.align		4
        /*0008*/ 	.word	0x00000000
	.align		4
        /*000c*/ 	.word	0xfffffffe
	.align		4
        /*0010*/ 	.word	0x00000000
	.align		4
        /*0014*/ 	.word	0xfffffffd
	.align		4
        /*0018*/ 	.word	0x00000000
	.align		4
        /*001c*/ 	.word	0xfffffffc


//--------------------- .text._Z25measureSharedMemoryStridePVfiii --------------------------
	.section	.text._Z25measureSharedMemoryStridePVfiii,"ax",@progbits
	.align	128
        .global         _Z25measureSharedMemoryStridePVfiii
        .type           _Z25measureSharedMemoryStridePVfiii,@function
        .size           _Z25measureSharedMemoryStridePVfiii,(.L_x_6 - _Z25measureSharedMemoryStridePVfiii)
        .other          _Z25measureSharedMemoryStridePVfiii,@"STO_CUDA_ENTRY STV_DEFAULT"
_Z25measureSharedMemoryStridePVfiii:
.text._Z25measureSharedMemoryStridePVfiii:
[----:B------:R-:W-:Y:S01]  /*0000*/  LDC R1, c[0x0][0x37c] ;  /* 0x0000df00ff017b82 */ /* 0x000fe20000000800 */
[----:B------:R-:W0:Y:S07]  /*0010*/  S2R R0, SR_TID.X ;  /* 0x0000000000007919 */ /* 0x000e2e0000002100 */
[----:B------:R-:W0:Y:S02]  /*0020*/  LDC R9, c[0x0][0x390] ;  /* 0x0000e400ff097b82 */ /* 0x000e240000000800 */
[----:B0-----:R-:W-:-:S13]  /*0030*/  ISETP.GE.AND P0, PT, R0, R9, PT ;  /* 0x000000090000720c */ /* 0x001fda0003f06270 */
[----:B------:R-:W0:Y:S01]  /*0040*/  @!P0 S2R R3, SR_CgaCtaId ;  /* 0x0000000000038919 */ /* 0x000e220000008800 */
[----:B------:R-:W-:-:S04]  /*0050*/  @!P0 MOV R2, 0x400 ;  /* 0x0000040000028802 */ /* 0x000fc80000000f00 */
[----:B0-----:R-:W-:Y:S02]  /*0060*/  @!P0 LEA R3, R3, R2, 0x18 ;  /* 0x0000000203038211 */ /* 0x001fe400078ec0ff */
[----:B------:R-:W-:-:S03]  /*0070*/  @!P0 I2FP.F32.U32 R2, R0 ;  /* 0x0000000000028245 */ /* 0x000fc60000201000 */
[----:B------:R-:W-:-:S05]  /*0080*/  @!P0 IMAD R3, R0, 0x4, R3 ;  /* 0x0000000400038824 */ /* 0x000fca00078e0203 */
[----:B------:R0:W-:Y:S01]  /*0090*/  @!P0 STS [R3], R2 ;  /* 0x0000000203008388 */ /* 0x0001e20000000800 */
[----:B------:R-:W-:Y:S01]  /*00a0*/  BAR.SYNC.DEFER_BLOCKING 0x0 ;  /* 0x0000000000007b1d */ /* 0x000fe20000010000 */
[----:B0-----:R-:W-:-:S07]  /*00b0*/  CS2R R2, SR_CLOCKLO ;  /* 0x0000000000027805 */ /* 0x001fce0000015000 */
[----:B------:R-:W0:Y:S01]  /*00c0*/  LDC R4, c[0x0][0x38c] ;  /* 0x0000e300ff047b82 */ /* 0x000e220000000800 */
[----:B------:R-:W1:Y:S01]  /*00d0*/  LDCU.64 UR6, c[0x0][0x358] ;  /* 0x00006b00ff0677ac */ /* 0x000e620008000a00 */
[----:B0-----:R-:W-:-:S13]  /*00e0*/  ISETP.GE.AND P0, PT, R4, 0x1, PT ;  /* 0x000000010400780c */ /* 0x001fda0003f06270 */
[----:B-1----:R-:W-:Y:S05]  /*00f0*/  @!P0 BRA `(.L_x_0) ;  /* 0x00000004003c8947 */ /* 0x002fea0003800000 */
[----:B------:R-:W-:Y:S01]  /*0100*/  IABS R11, R9 ;  /* 0x00000009000b7213 */ /* 0x000fe20000000000 */
[----:B------:R-:W0:Y:S01]  /*0110*/  LDCU UR4, c[0x0][0x388] ;  /* 0x00007100ff0477ac */ /* 0x000e220008000800 */
[----:B------:R-:W1:Y:S01]  /*0120*/  S2UR UR5, SR_CgaCtaId ;  /* 0x00000000000579c3 */ /* 0x000e620000008800 */
[----:B------:R-:W-:Y:S01]  /*0130*/  LOP3.LUT R23, R4, 0xf, RZ, 0xc0, !PT ;  /* 0x0000000f04177812 */ /* 0x000fe200078ec0ff */
[----:B------:R-:W2:Y:S08]  /*0140*/  I2F.RP R8, R11 ;  /* 0x0000000b00087306 */ /* 0x000eb00000209400 */
[----:B--2---:R-:W2:Y:S01]  /*0150*/  MUFU.RCP R8, R8 ;  /* 0x0000000800087308 */ /* 0x004ea20000001000 */
[----:B0-----:R-:W-:Y:S01]  /*0160*/  IMAD R5, R0, UR4, RZ ;  /* 0x0000000400057c24 */ /* 0x001fe2000f8e02ff */
[----:B------:R-:W-:-:S04]  /*0170*/  UMOV UR4, 0x400 ;  /* 0x0000040000047882 */ /* 0x000fc80000000000 */
[----:B------:R-:W-:Y:S01]  /*0180*/  ISETP.GE.AND P2, PT, R5, RZ, PT ;  /* 0x000000ff0500720c */ /* 0x000fe20003f46270 */
[----:B-1----:R-:W-:Y:S01]  /*0190*/  ULEA UR4, UR5, UR4, 0x18 ;  /* 0x0000000405047291 */ /* 0x002fe2000f8ec0ff */
[----:B--2---:R-:W-:Y:S01]  /*01a0*/  VIADD R6, R8, 0xffffffe ;  /* 0x0ffffffe08067836 */ /* 0x004fe20000000000 */
[----:B------:R-:W-:-:S03]  /*01b0*/  IABS R8, R5 ;  /* 0x0000000500087213 */ /* 0x000fc60000000000 */
[----:B------:R0:W1:Y:S02]  /*01c0*/  F2I.FTZ.U32.TRUNC.NTZ R7, R6 ;  /* 0x0000000600077305 */ /* 0x000064000021f000 */
[----:B0-----:R-:W-:Y:S02]  /*01d0*/  IMAD.MOV.U32 R6, RZ, RZ, RZ ;  /* 0x000000ffff067224 */ /* 0x001fe400078e00ff */
[----:B-1----:R-:W-:-:S04]  /*01e0*/  IMAD.MOV R10, RZ, RZ, -R7 ;  /* 0x000000ffff0a7224 */ /* 0x002fc800078e0a07 */
[----:B------:R-:W-:-:S04]  /*01f0*/  IMAD R13, R10, R11, RZ ;  /* 0x0000000b0a0d7224 */ /* 0x000fc800078e02ff */
[----:B------:R-:W-:-:S06]  /*0200*/  IMAD.HI.U32 R7, R7, R13, R6 ;  /* 0x0000000d07077227 */ /* 0x000fcc00078e0006 */
[----:B------:R-:W-:-:S04]  /*0210*/  IMAD.HI.U32 R7, R7, R8, RZ ;  /* 0x0000000807077227 */ /* 0x000fc800078e00ff */
[----:B------:R-:W-:-:S04]  /*0220*/  IMAD.MOV R7, RZ, RZ, -R7 ;  /* 0x000000ffff077224 */ /* 0x000fc800078e0a07 */
[----:B------:R-:W-:-:S05]  /*0230*/  IMAD R6, R11, R7, R8 ;  /* 0x000000070b067224 */ /* 0x000fca00078e0208 */
[----:B------:R-:W-:-:S13]  /*0240*/  ISETP.GT.U32.AND P0, PT, R11, R6, PT ;  /* 0x000000060b00720c */ /* 0x000fda0003f04070 */
[----:B------:R-:W-:Y:S01]  /*0250*/  @!P0 IMAD.IADD R6, R6, 0x1, -R11 ;  /* 0x0000000106068824 */ /* 0x000fe200078e0a0b */
[----:B------:R-:W-:-:S04]  /*0260*/  ISETP.NE.AND P0, PT, R9, RZ, PT ;  /* 0x000000ff0900720c */ /* 0x000fc80003f05270 */
[----:B------:R-:W-:-:S13]  /*0270*/  ISETP.GT.U32.AND P1, PT, R11, R6, PT ;  /* 0x000000060b00720c */ /* 0x000fda0003f24070 */
[----:B------:R-:W-:Y:S01]  /*0280*/  @!P1 IMAD.IADD R6, R6, 0x1, -R11 ;  /* 0x0000000106069824 */ /* 0x000fe200078e0a0b */
[----:B------:R-:W-:-:S03]  /*0290*/  ISETP.GE.U32.AND P1, PT, R4, 0x10, PT ;  /* 0x000000100400780c */ /* 0x000fc60003f26070 */
[----:B------:R-:W-:Y:S01]  /*02a0*/  @!P2 IMAD.MOV R6, RZ, RZ, -R6 ;  /* 0x000000ffff06a224 */ /* 0x000fe200078e0a06 */
[----:B------:R-:W-:Y:S02]  /*02b0*/  @!P0 LOP3.LUT R6, RZ, R9, RZ, 0x33, !PT ;  /* 0x00000009ff068212 */ /* 0x000fe400078e33ff */
[----:B------:R-:W-:Y:S02]  /*02c0*/  ISETP.NE.AND P2, PT, R23, RZ, PT ;  /* 0x000000ff1700720c */ /* 0x000fe40003f45270 */
[----:B------:R-:W-:-:S05]  /*02d0*/  LEA R5, R6, UR4, 0x2 ;  /* 0x0000000406057c11 */ /* 0x000fca000f8e10ff */
[----:B------:R-:W-:Y:S06]  /*02e0*/  @!P1 BRA `(.L_x_1) ;  /* 0x0000000000549947 */ /* 0x000fec0003800000 */
[----:B------:R-:W-:-:S05]  /*02f0*/  LOP3.LUT R6, R4, 0x7ffffff0, RZ, 0xc0, !PT ;  /* 0x7ffffff004067812 */ /* 0x000fca00078ec0ff */
[----:B------:R-:W-:-:S07]  /*0300*/  IMAD.MOV R6, RZ, RZ, -R6 ;  /* 0x000000ffff067224 */ /* 0x000fce00078e0a06 */
.L_x_2:
[----:B0-----:R0:W1:Y:S01]  /*0310*/  LDS R7, [R5] ;  /* 0x0000000005077984 */ /* 0x0010620000000800 */
[----:B------:R-:W-:-:S03]  /*0320*/  VIADD R6, R6, 0x10 ;  /* 0x0000001006067836 */ /* 0x000fc60000000000 */
[----:B------:R0:W2:Y:S02]  /*0330*/  LDS R8, [R5] ;  /* 0x0000000005087984 */ /* 0x0000a40000000800 */
[----:B------:R-:W-:Y:S02]  /*0340*/  ISETP.NE.AND P0, PT, R6, RZ, PT ;  /* 0x000000ff0600720c */ /* 0x000fe40003f05270 */
[----:B------:R0:W3:Y:S04]  /*0350*/  LDS R9, [R5] ;  /* 0x0000000005097984 */ /* 0x0000e80000000800 */
[----:B------:R0:W4:Y:S04]  /*0360*/  LDS R10, [R5] ;  /* 0x00000000050a7984 */ /* 0x0001280000000800 */
[----:B------:R0:W5:Y:S04]  /*0370*/  LDS R11, [R5] ;  /* 0x00000000050b7984 */ /* 0x0001680000000800 */
[----:B------:R0:W0:Y:S04]  /*0380*/  LDS R12, [R5] ;  /* 0x00000000050c7984 */ /* 0x0000280000000800 */
        /* <DEDUP_REMOVED lines=9> */
[----:B------:R0:W0:Y:S01]  /*0420*/  LDS R22, [R5] ;  /* 0x0000000005167984 */ /* 0x0000220000000800 */
[----:B-12345:R-:W-:Y:S05]  /*0430*/  @P0 BRA `(.L_x_2) ;  /* 0xfffffffc00b40947 */ /* 0x03efea000383ffff */
.L_x_1:
[----:B------:R-:W-:Y:S05]  /*0440*/  @!P2 BRA `(.L_x_0) ;  /* 0x000000000068a947 */ /* 0x000fea0003800000 */
[----:B------:R-:W-:Y:S02]  /*0450*/  ISETP.GE.U32.AND P0, PT, R23, 0x8, PT ;  /* 0x000000081700780c */ /* 0x000fe40003f06070 */
[----:B0-----:R-:W-:-:S04]  /*0460*/  LOP3.LUT R14, R4, 0x7, RZ, 0xc0, !PT ;  /* 0x00000007040e7812 */ /* 0x001fc800078ec0ff */
[----:B------:R-:W-:-:S07]  /*0470*/  ISETP.NE.AND P1, PT, R14, RZ, PT ;  /* 0x000000ff0e00720c */ /* 0x000fce0003f25270 */
[----:B------:R-:W-:Y:S06]  /*0480*/  @!P0 BRA `(.L_x_3) ;  /* 0x0000000000208947 */ /* 0x000fec0003800000 */
[----:B------:R0:W1:Y:S04]  /*0490*/  LDS R6, [R5] ;  /* 0x0000000005067984 */ /* 0x0000680000000800 */
[----:B------:R0:W2:Y:S04]  /*04a0*/  LDS R7, [R5] ;  /* 0x0000000005077984 */ /* 0x0000a80000000800 */
[----:B------:R0:W3:Y:S04]  /*04b0*/  LDS R8, [R5] ;  /* 0x0000000005087984 */ /* 0x0000e80000000800 */
[----:B------:R0:W4:Y:S04]  /*04c0*/  LDS R9, [R5] ;  /* 0x0000000005097984 */ /* 0x0001280000000800 */
[----:B------:R0:W5:Y:S04]  /*04d0*/  LDS R10, [R5] ;  /* 0x00000000050a7984 */ /* 0x0001680000000800 */
[----:B------:R0:W0:Y:S04]  /*04e0*/  LDS R11, [R5] ;  /* 0x00000000050b7984 */ /* 0x0000280000000800 */
[----:B------:R0:W0:Y:S04]  /*04f0*/  LDS R12, [R5] ;  /* 0x00000000050c7984 */ /* 0x0000280000000800 */
[----:B------:R0:W0:Y:S02]  /*0500*/  LDS R13, [R5] ;  /* 0x00000000050d7984 */ /* 0x0000240000000800 */
.L_x_3:
[----:B------:R-:W-:Y:S05]  /*0510*/  @!P1 BRA `(.L_x_0) ;  /* 0x0000000000349947 */ /* 0x000fea0003800000 */
[----:B------:R-:W-:Y:S02]  /*0520*/  ISETP.GE.U32.AND P0, PT, R14, 0x4, PT ;  /* 0x000000040e00780c */ /* 0x000fe40003f06070 */
[----:B------:R-:W-:-:S11]  /*0530*/  LOP3.LUT R4, R4, 0x3, RZ, 0xc0, !PT ;  /* 0x0000000304047812 */ /* 0x000fd600078ec0ff */
[----:B-1----:R1:W0:Y:S04]  /*0540*/  @P0 LDS R6, [R5] ;  /* 0x0000000005060984 */ /* 0x0022280000000800 */
[----:B--2---:R1:W2:Y:S04]  /*0550*/  @P0 LDS R7, [R5] ;  /* 0x0000000005070984 */ /* 0x0042a80000000800 */
[----:B---3--:R1:W3:Y:S04]  /*0560*/  @P0 LDS R8, [R5] ;  /* 0x0000000005080984 */ /* 0x0082e80000000800 */
[----:B----4-:R1:W4:Y:S01]  /*0570*/  @P0 LDS R9, [R5] ;  /* 0x0000000005090984 */ /* 0x0103220000000800 */
[----:B------:R-:W-:-:S13]  /*0580*/  ISETP.NE.AND P0, PT, R4, RZ, PT ;  /* 0x000000ff0400720c */ /* 0x000fda0003f05270 */
[----:B-1----:R-:W-:Y:S05]  /*0590*/  @!P0 BRA `(.L_x_0) ;  /* 0x0000000000148947 */ /* 0x002fea0003800000 */
[----:B------:R-:W-:-:S07]  /*05a0*/  IMAD.MOV R4, RZ, RZ, -R4 ;  /* 0x000000ffff047224 */ /* 0x000fce00078e0a04 */
.L_x_4:
[----:B01----:R0:W1:Y:S01]  /*05b0*/  LDS R6, [R5] ;  /* 0x0000000005067984 */ /* 0x0030620000000800 */
[----:B------:R-:W-:-:S05]  /*05c0*/  VIADD R4, R4, 0x1 ;  /* 0x0000000104047836 */ /* 0x000fca0000000000 */
[----:B------:R-:W-:-:S13]  /*05d0*/  ISETP.NE.AND P0, PT, R4, RZ, PT ;  /* 0x000000ff0400720c */ /* 0x000fda0003f05270 */
[----:B0-----:R-:W-:Y:S05]  /*05e0*/  @P0 BRA `(.L_x_4) ;  /* 0xfffffffc00f00947 */ /* 0x001fea000383ffff */
.L_x_0:
[----:B0-----:R-:W-:Y:S01]  /*05f0*/  CS2R R4, SR_CLOCKLO ;  /* 0x0000000000047805 */ /* 0x001fe20000015000 */
[----:B-12---:R-:W0:Y:S05]  /*0600*/  LDC.64 R6, c[0x0][0x380] ;  /* 0x0000e000ff067b82 */ /* 0x006e2a0000000a00 */
[----:B------:R-:W-:-:S05]  /*0610*/  IADD3 R4, P0, PT, -R2, R4, RZ ;  /* 0x0000000402047210 */ /* 0x000fca0007f1e1ff */
[----:B------:R-:W-:-:S06]  /*0620*/  IMAD.X R5, R5, 0x1, ~R3, P0 ;  /* 0x0000000105057824 */ /* 0x000fcc00000e0e03 */
[----:B------:R-:W1:Y:S01]  /*0630*/  I2F.U64 R5, R4 ;  /* 0x0000000400057312 */ /* 0x000e620000301000 */
[----:B0-----:R-:W-:-:S05]  /*0640*/  IMAD.WIDE.U32 R2, R0, 0x4, R6 ;  /* 0x0000000400027825 */ /* 0x001fca00078e0006 */
[----:B-1----:R-:W-:Y:S01]  /*0650*/  STG.E.STRONG.SYS desc[UR6][R2.64], R5 ;  /* 0x0000000502007986 */ /* 0x002fe2000c115906 */
[----:B------:R-:W-:Y:S06]  /*0660*/  BAR.SYNC.DEFER_BLOCKING 0x0 ;  /* 0x0000000000007b1d */ /* 0x000fec0000010000 */
[----:B------:R-:W-:Y:S05]  /*0670*/  EXIT ;  /* 0x000000000000794d */ /* 0x000fea0003800000 */
.L_x_5:
[----:B------:R-:W-:-:S00]  /*0680*/  BRA `(.L_x_5) ;  /* 0xfffffffc00fc7947 */ /* 0x000fc0000383ffff */
[----:B------:R-:W-:-:S00]  /*0690*/  NOP ;  /* 0x0000000000007918 */ /* 0x000fc00000000000 */
        /* <DEDUP_REMOVED lines=14> */
.L_x_6:


//--------------------- .nv.shared._Z25measureSharedMemoryStridePVfiii --------------------------
	.section	.nv.shared._Z25measureSharedMemoryStridePVfiii,"aw",@nobits
	.sectionflags	@""
	.align	16
	.zero		1024


//--------------------- .nv.shared.reserved.0     --------------------------
	.section	.nv.shared.reserved.0,"aw",@nobits
	.weak		__nv_reservedSMEM_offset_0_alias
	.size		__nv_reservedSMEM_offset_0_alias, 0, 64
	.other		__nv_reservedSMEM_offset_0_alias,@"STO_CUDA_RESERVED_SHARED STV_DEFAULT"
__nv_reservedSMEM_offset_0_alias:
	.zero		0
	.zero		64


//--------------------- .nv.constant0._Z25measureSharedMemoryStridePVfiii --------------------------
	.section	.nv.constant0._Z25measureSharedMemoryStridePVfiii,"a",@progbits
	.sectionflags	@""
	.align	4
.nv.constant0._Z25measureSharedMemoryStridePVfiii:
	.zero		916


//--------------------- SYMBOLS --------------------------

	.type		.nv.reservedSmem.offset0,@object
	.size		.nv.reservedSmem.offset0,0x4
	.type		.nv.reservedSmem.cap,@object
	.size		.nv.reservedSmem.cap,0x4
